	.headerflags	@"EF_CUDA_TEXMODE_UNIFIED EF_CUDA_64BIT_ADDRESS EF_CUDA_ACCELERATORS EF_CUDA_SM90 EF_CUDA_VIRTUAL_SM(EF_CUDA_SM90)"
	.elftype	@"ET_EXEC"


//--------------------- .nv.info                  --------------------------
	.section	.nv.info,"",@"SHT_CUDA_INFO"
	.align	4


	//----- nvinfo : EIATTR_REGCOUNT
	.align		4
        /*0000*/ 	.byte	0x04, 0x2f
        /*0002*/ 	.short	(.L_6 - .L_5)
	.align		4
.L_5:
        /*0004*/ 	.word	index@(triton_poi_fused_convolution_max_unpool2d_20)
        /*0008*/ 	.word	0x00000038


	//----- nvinfo : EIATTR_MIN_STACK_SIZE
	.align		4
.L_6:
        /*000c*/ 	.byte	0x04, 0x12
        /*000e*/ 	.short	(.L_8 - .L_7)
	.align		4
.L_7:
        /*0010*/ 	.word	index@(triton_poi_fused_convolution_max_unpool2d_20)
        /*0014*/ 	.word	0x00000000


	//----- nvinfo : EIATTR_FRAME_SIZE
	.align		4
.L_8:
        /*0018*/ 	.byte	0x04, 0x11
        /*001a*/ 	.short	(.L_10 - .L_9)
	.align		4
.L_9:
        /*001c*/ 	.word	index@(triton_poi_fused_convolution_max_unpool2d_20)
        /*0020*/ 	.word	0x00000000


	//----- nvinfo : EIATTR_MIN_STACK_SIZE
	.align		4
.L_10:
        /*0024*/ 	.byte	0x04, 0x12
        /*0026*/ 	.short	(.L_12 - .L_11)
	.align		4
.L_11:
        /*0028*/ 	.word	index@(triton_poi_fused_convolution_max_unpool2d_20)
        /*002c*/ 	.word	0x00000000
.L_12:


//--------------------- .nv.info.triton_poi_fused_convolution_max_unpool2d_20 --------------------------
	.section	.nv.info.triton_poi_fused_convolution_max_unpool2d_20,"",@"SHT_CUDA_INFO"
	.sectionflags	@""
	.align	4


	//----- nvinfo : EIATTR_CUDA_API_VERSION
	.align		4
        /*0000*/ 	.byte	0x04, 0x37
        /*0002*/ 	.short	(.L_14 - .L_13)
.L_13:
        /*0004*/ 	.word	0x0000007c


	//----- nvinfo : EIATTR_KPARAM_INFO
	.align		4
.L_14:
        /*0008*/ 	.byte	0x04, 0x17
        /*000a*/ 	.short	(.L_16 - .L_15)
.L_15:
        /*000c*/ 	.word	0x00000000
        /*0010*/ 	.short	0x0008
        /*0012*/ 	.short	0x0040
        /*0014*/ 	.byte	0x00, 0xf0, 0x11, 0x00


	//----- nvinfo : EIATTR_KPARAM_INFO
	.align		4
.L_16:
        /*0018*/ 	.byte	0x04, 0x17
        /*001a*/ 	.short	(.L_18 - .L_17)
.L_17:
        /*001c*/ 	.word	0x00000000
        /*0020*/ 	.short	0x0007
        /*0022*/ 	.short	0x0038
        /*0024*/ 	.byte	0x00, 0xf4, 0x21, 0x00


	//----- nvinfo : EIATTR_KPARAM_INFO
	.align		4
.L_18:
        /*0028*/ 	.byte	0x04, 0x17
        /*002a*/ 	.short	(.L_20 - .L_19)
.L_19:
        /*002c*/ 	.word	0x00000000
        /*0030*/ 	.short	0x0006
        /*0032*/ 	.short	0x0030
        /*0034*/ 	.byte	0x00, 0xf4, 0x21, 0x00


	//----- nvinfo : EIATTR_KPARAM_INFO
	.align		4
.L_20:
        /*0038*/ 	.byte	0x04, 0x17
        /*003a*/ 	.short	(.L_22 - .L_21)
.L_21:
        /*003c*/ 	.word	0x00000000
        /*0040*/ 	.short	0x0005
        /*0042*/ 	.short	0x0028
        /*0044*/ 	.byte	0x00, 0xf4, 0x21, 0x00


	//----- nvinfo : EIATTR_KPARAM_INFO
	.align		4
.L_22:
        /*0048*/ 	.byte	0x04, 0x17
        /*004a*/ 	.short	(.L_24 - .L_23)
.L_23:
        /*004c*/ 	.word	0x00000000
        /*0050*/ 	.short	0x0004
        /*0052*/ 	.short	0x0020
        /*0054*/ 	.byte	0x00, 0xf4, 0x21, 0x00


	//----- nvinfo : EIATTR_KPARAM_INFO
	.align		4
.L_24:
        /*0058*/ 	.byte	0x04, 0x17
        /*005a*/ 	.short	(.L_26 - .L_25)
.L_25:
        /*005c*/ 	.word	0x00000000
        /*0060*/ 	.short	0x0003
        /*0062*/ 	.short	0x0018
        /*0064*/ 	.byte	0x00, 0xf4, 0x21, 0x00


	//----- nvinfo : EIATTR_KPARAM_INFO
	.align		4
.L_26:
        /*0068*/ 	.byte	0x04, 0x17
        /*006a*/ 	.short	(.L_28 - .L_27)
.L_27:
        /*006c*/ 	.word	0x00000000
        /*0070*/ 	.short	0x0002
        /*0072*/ 	.short	0x0010
        /*0074*/ 	.byte	0x00, 0xf4, 0x21, 0x00


	//----- nvinfo : EIATTR_KPARAM_INFO
	.align		4
.L_28:
        /*0078*/ 	.byte	0x04, 0x17
        /*007a*/ 	.short	(.L_30 - .L_29)
.L_29:
        /*007c*/ 	.word	0x00000000
        /*0080*/ 	.short	0x0001
        /*0082*/ 	.short	0x0008
        /*0084*/ 	.byte	0x00, 0xf4, 0x21, 0x00


	//----- nvinfo : EIATTR_KPARAM_INFO
	.align		4
.L_30:
        /*0088*/ 	.byte	0x04, 0x17
        /*008a*/ 	.short	(.L_32 - .L_31)
.L_31:
        /*008c*/ 	.word	0x00000000
        /*0090*/ 	.short	0x0000
        /*0092*/ 	.short	0x0000
        /*0094*/ 	.byte	0x00, 0xf4, 0x21, 0x00


	//----- nvinfo : EIATTR_SPARSE_MMA_MASK
	.align		4
.L_32:
        /*0098*/ 	.byte	0x03, 0x50
        /*009a*/ 	.short	0x0000


	//----- nvinfo : EIATTR_MAXREG_COUNT
	.align		4
        /*009c*/ 	.byte	0x03, 0x1b
        /*009e*/ 	.short	0x00ff


	//----- nvinfo : EIATTR_EXTERNS
	.align		4
        /*00a0*/ 	.byte	0x04, 0x0f
        /*00a2*/ 	.short	(.L_34 - .L_33)


	//   ....[0]....
	.align		4
.L_33:
        /*00a4*/ 	.word	index@(__assertfail)


	//----- nvinfo : EIATTR_SYSCALL_OFFSETS
	.align		4
.L_34:
        /*00a8*/ 	.byte	0x04, 0x46
        /*00aa*/ 	.short	(.L_36 - .L_35)


	//   ....[0]....
.L_35:
        /*00ac*/ 	.word	0x000008e0


	//----- nvinfo : EIATTR_EXIT_INSTR_OFFSETS
	.align		4
.L_36:
        /*00b0*/ 	.byte	0x04, 0x1c
        /*00b2*/ 	.short	(.L_38 - .L_37)


	//   ....[0]....
.L_37:
        /*00b4*/ 	.word	0x00001270


	//----- nvinfo : EIATTR_REQNTID
	.align		4
.L_38:
        /*00b8*/ 	.byte	0x04, 0x10
        /*00ba*/ 	.short	(.L_40 - .L_39)
.L_39:
        /*00bc*/ 	.word	0x00000080
        /*00c0*/ 	.word	0x00000001
        /*00c4*/ 	.word	0x00000001


	//----- nvinfo : EIATTR_CRS_STACK_SIZE
	.align		4
.L_40:
        /*00c8*/ 	.byte	0x04, 0x1e
        /*00ca*/ 	.short	(.L_42 - .L_41)
.L_41:
        /*00cc*/ 	.word	0x00000000


	//----- nvinfo : EIATTR_CBANK_PARAM_SIZE
	.align		4
.L_42:
        /*00d0*/ 	.byte	0x03, 0x19
        /*00d2*/ 	.short	0x0044


	//----- nvinfo : EIATTR_PARAM_CBANK
	.align		4
        /*00d4*/ 	.byte	0x04, 0x0a
        /*00d6*/ 	.short	(.L_44 - .L_43)
	.align		4
.L_43:
        /*00d8*/ 	.word	index@(.nv.constant0.triton_poi_fused_convolution_max_unpool2d_20)
        /*00dc*/ 	.short	0x0210
        /*00de*/ 	.short	0x0044


	//----- nvinfo : EIATTR_SW_WAR
	.align		4
.L_44:
        /*00e0*/ 	.byte	0x04, 0x36
        /*00e2*/ 	.short	(.L_46 - .L_45)
.L_45:
        /*00e4*/ 	.word	0x00000008
.L_46:


//--------------------- .nv.callgraph             --------------------------
	.section	.nv.callgraph,"",@"SHT_CUDA_CALLGRAPH"
	.align	4
	.sectionentsize	8
	.align		4
        /*0000*/ 	.word	0x00000000
	.align		4
        /*0004*/ 	.word	0xffffffff
	.align		4
        /*0008*/ 	.word	index@(triton_poi_fused_convolution_max_unpool2d_20)
	.align		4
        /*000c*/ 	.word	index@(__assertfail)
	.align		4
        /*0010*/ 	.word	0x00000000
	.align		4
        /*0014*/ 	.word	0xfffffffe
	.align		4
        /*0018*/ 	.word	0x00000000
	.align		4
        /*001c*/ 	.word	0xfffffffd
	.align		4
        /*0020*/ 	.word	0x00000000
	.align		4
        /*0024*/ 	.word	0xfffffffc


//--------------------- .nv.constant4             --------------------------
	.section	.nv.constant4,"a",@progbits
	.align	8
	.align		8
.nv.constant4:
        /*0000*/ 	.dword	__assertfail
	.align		8
        /*0008*/ 	.dword	assertFunc_0
	.align		8
        /*0010*/ 	.dword	assertFile_0
	.align		8
        /*0018*/ 	.dword	assertMessage_0
	.align		8
        /*0020*/ 	.dword	_$_str
	.align		8
        /*0028*/ 	.dword	_$_str_$_2


//--------------------- .text.triton_poi_fused_convolution_max_unpool2d_20 --------------------------
	.section	.text.triton_poi_fused_convolution_max_unpool2d_20,"ax",@progbits
	.sectionflags	@"SHF_BARRIERS=1"
	.align	128
        .global         triton_poi_fused_convolution_max_unpool2d_20
        .type           triton_poi_fused_convolution_max_unpool2d_20,@function
        .size           triton_poi_fused_convolution_max_unpool2d_20,(.L_x_2 - triton_poi_fused_convolution_max_unpool2d_20)
        .other          triton_poi_fused_convolution_max_unpool2d_20,@"STO_CUDA_ENTRY STV_DEFAULT"
triton_poi_fused_convolution_max_unpool2d_20:
.text.triton_poi_fused_convolution_max_unpool2d_20:
[----:B------:R-:W0:Y:S01]  /*0000*/  LDC R1, c[0x0][0x28] ;  /* 0x00000a00ff017b82 */ /* 0x000e220000000800 */
[----:B------:R-:W1:Y:S07]  /*0010*/  S2R R0, SR_TID.X ;  /* 0x0000000000007919 */ /* 0x000e6e0000002100 */
[----:B------:R-:W2:Y:S01]  /*0020*/  LDC.64 R12, c[0x0][0x220] ;  /* 0x00008800ff0c7b82 */ /* 0x000ea20000000a00 */
[----:B------:R-:W-:Y:S01]  /*0030*/  ULDC.64 UR4, c[0x0][0x208] ;  /* 0x0000820000047ab9 */ /* 0x000fe20000000a00 */
[----:B------:R-:W3:Y:S06]  /*0040*/  S2R R3, SR_CTAID.X ;  /* 0x0000000000037919 */ /* 0x000eec0000002500 */
[----:B------:R-:W4:Y:S08]  /*0050*/  LDC.64 R24, c[0x0][0x218] ;  /* 0x00008600ff187b82 */ /* 0x000f300000000a00 */
[----:B------:R-:W4:Y:S08]  /*0060*/  LDC.64 R18, c[0x0][0x228] ;  /* 0x00008a00ff127b82 */ /* 0x000f300000000a00 */
[----:B------:R-:W5:Y:S01]  /*0070*/  LDC.64 R46, c[0x0][0x210] ;  /* 0x00008400ff2e7b82 */ /* 0x000f620000000a00 */
[----:B-1----:R-:W-:-:S07]  /*0080*/  IMAD.SHL.U32 R0, R0, 0x4, RZ ;  /* 0x0000000400007824 */ /* 0x002fce00078e00ff */
[----:B------:R-:W1:Y:S01]  /*0090*/  LDC.64 R16, c[0x0][0x238] ;  /* 0x00008e00ff107b82 */ /* 0x000e620000000a00 */
[----:B------:R-:W-:-:S05]  /*00a0*/  LOP3.LUT R0, R0, 0x1fc, RZ, 0xc0, !PT ;  /* 0x000001fc00007812 */ /* 0x000fca00078ec0ff */
[----:B---3--:R-:W-:-:S04]  /*00b0*/  IMAD R9, R3, 0x400, R0 ;  /* 0x0000040003097824 */ /* 0x008fc800078e0200 */
[----:B--2---:R-:W-:-:S05]  /*00c0*/  IMAD.WIDE R12, R9, 0x8, R12 ;  /* 0x00000008090c7825 */ /* 0x004fca00078e020c */
[----:B------:R-:W2:Y:S01]  /*00d0*/  LDG.E.128 R4, desc[UR4][R12.64] ;  /* 0x000000040c047981 */ /* 0x000ea2000c1e1d00 */
[----:B------:R-:W-:Y:S02]  /*00e0*/  SHF.R.S32.HI R0, RZ, 0x15, R3 ;  /* 0x00000015ff007819 */ /* 0x000fe40000011403 */
[----:B------:R-:W3:Y:S01]  /*00f0*/  LDC.64 R2, c[0x0][0x230] ;  /* 0x00008c00ff027b82 */ /* 0x000ee20000000a00 */
[----:B------:R-:W2:Y:S01]  /*0100*/  LDG.E.128 R20, desc[UR4][R12.64+0x10] ;  /* 0x000010040c147981 */ /* 0x000ea2000c1e1d00 */
[----:B------:R-:W-:-:S03]  /*0110*/  SGXT R0, R0, 0x1 ;  /* 0x000000010000781a */ /* 0x000fc60000000200 */
[----:B------:R-:W2:Y:S01]  /*0120*/  LDG.E.128 R28, desc[UR4][R12.64+0x1000] ;  /* 0x001000040c1c7981 */ /* 0x000ea2000c1e1d00 */
[----:B------:R-:W-:-:S03]  /*0130*/  LEA.HI R0, R0, R9, RZ, 0xa ;  /* 0x0000000900007211 */ /* 0x000fc600078f50ff */
[----:B------:R4:W2:Y:S02]  /*0140*/  LDG.E.128 R32, desc[UR4][R12.64+0x1010] ;  /* 0x001010040c207981 */ /* 0x0008a4000c1e1d00 */
[----:B------:R-:W-:-:S05]  /*0150*/  VIADD R8, R0, 0x200 ;  /* 0x0000020000087836 */ /* 0x000fca0000000000 */
[----:B------:R-:W-:Y:S02]  /*0160*/  SHF.R.S32.HI R8, RZ, 0xa, R8 ;  /* 0x0000000aff087819 */ /* 0x000fe40000011408 */
[----:B------:R-:W-:Y:S01]  /*0170*/  SHF.R.S32.HI R10, RZ, 0xa, R0 ;  /* 0x0000000aff0a7819 */ /* 0x000fe20000011400 */
[----:B0----5:R-:W-:Y:S01]  /*0180*/  IMAD.WIDE R46, R9, 0x4, R46 ;  /* 0x00000004092e7825 */ /* 0x021fe200078e022e */
[----:B------:R-:W-:Y:S01]  /*0190*/  SHF.R.S64 R15, R8, 0x1f, RZ ;  /* 0x0000001f080f7819 */ /* 0x000fe200000010ff */
[----:B----4-:R-:W0:Y:S03]  /*01a0*/  LDC.64 R12, c[0x0][0x240] ;  /* 0x00009000ff0c7b82 */ /* 0x010e260000000a00 */
[----:B------:R-:W-:-:S04]  /*01b0*/  LOP3.LUT R15, R15, 0x1, RZ, 0xc0, !PT ;  /* 0x000000010f0f7812 */ /* 0x000fc800078ec0ff */
[----:B------:R-:W-:-:S04]  /*01c0*/  ISETP.NE.U32.AND P0, PT, R15, RZ, PT ;  /* 0x000000ff0f00720c */ /* 0x000fc80003f05070 */
[----:B------:R-:W-:Y:S02]  /*01d0*/  ISETP.NE.U32.AND.EX P0, PT, RZ, RZ, PT, P0 ;  /* 0x000000ffff00720c */ /* 0x000fe40003f05100 */
[----:B------:R-:W-:-:S04]  /*01e0*/  LEA.HI R0, R10, R10, RZ, 0x6 ;  /* 0x0000000a0a007211 */ /* 0x000fc800078f30ff */
[----:B------:R-:W-:-:S07]  /*01f0*/  LOP3.LUT R11, R0, 0xffffffc0, RZ, 0xc0, !PT ;  /* 0xffffffc0000b7812 */ /* 0x000fce00078ec0ff */
[----:B------:R-:W-:Y:S01]  /*0200*/  @P0 LOP3.LUT R15, R15, 0xfffffffe, RZ, 0xfc, !PT ;  /* 0xfffffffe0f0f0812 */ /* 0x000fe200078efcff */
[----:B------:R-:W-:-:S03]  /*0210*/  IMAD.IADD R49, R10, 0x1, -R11 ;  /* 0x000000010a317824 */ /* 0x000fc600078e0a0b */
[----:B------:R-:W-:Y:S02]  /*0220*/  LEA.HI R0, R15, R8, RZ, 0x6 ;  /* 0x000000080f007211 */ /* 0x000fe400078f30ff */
[----:B------:R-:W-:Y:S02]  /*0230*/  LEA.HI R14, R10, R10, RZ, 0x6 ;  /* 0x0000000a0a0e7211 */ /* 0x000fe400078f30ff */
[----:B------:R-:W-:Y:S02]  /*0240*/  LOP3.LUT R11, R0, 0xffffffc0, RZ, 0xc0, !PT ;  /* 0xffffffc0000b7812 */ /* 0x000fe400078ec0ff */
[----:B------:R-:W-:Y:S01]  /*0250*/  LOP3.LUT R15, R14, 0xffffffc0, RZ, 0xc0, !PT ;  /* 0xffffffc00e0f7812 */ /* 0x000fe200078ec0ff */
[----:B------:R-:W-:-:S04]  /*0260*/  IMAD.WIDE R26, R49, 0x4, R24 ;  /* 0x00000004311a7825 */ /* 0x000fc800078e0218 */
[----:B------:R-:W-:Y:S01]  /*0270*/  IMAD.IADD R11, R8, 0x1, -R11 ;  /* 0x00000001080b7824 */ /* 0x000fe200078e0a0b */
[----:B------:R-:W5:Y:S01]  /*0280*/  LDG.E.EL R39, desc[UR4][R26.64] ;  /* 0x000000041a277981 */ /* 0x000f62000c2e1900 */
[----:B------:R-:W-:-:S04]  /*0290*/  IMAD.WIDE R48, R49, 0x4, R18 ;  /* 0x0000000431307825 */ /* 0x000fc800078e0212 */
[C---:B------:R-:W-:Y:S01]  /*02a0*/  IMAD.WIDE R24, R11.reuse, 0x4, R24 ;  /* 0x000000040b187825 */ /* 0x040fe200078e0218 */
[----:B------:R4:W5:Y:S03]  /*02b0*/  LDG.E.EL R37, desc[UR4][R48.64] ;  /* 0x0000000430257981 */ /* 0x000966000c2e1900 */
[C---:B------:R-:W-:Y:S01]  /*02c0*/  IMAD.WIDE R18, R11.reuse, 0x4, R18 ;  /* 0x000000040b127825 */ /* 0x040fe200078e0212 */
[----:B------:R-:W5:Y:S03]  /*02d0*/  LDG.E.EL R14, desc[UR4][R24.64] ;  /* 0x00000004180e7981 */ /* 0x000f66000c2e1900 */
[----:B------:R-:W-:Y:S01]  /*02e0*/  IMAD.IADD R15, R10, 0x1, -R15 ;  /* 0x000000010a0f7824 */ /* 0x000fe200078e0a0f */
[----:B------:R-:W5:Y:S01]  /*02f0*/  LDG.E.EL R36, desc[UR4][R18.64] ;  /* 0x0000000412247981 */ /* 0x000f62000c2e1900 */
[----:B---3--:R-:W-:-:S04]  /*0300*/  IMAD.WIDE R52, R11, 0x4, R2 ;  /* 0x000000040b347825 */ /* 0x008fc800078e0202 */
[C---:B------:R-:W-:Y:S01]  /*0310*/  IMAD.WIDE R50, R15.reuse, 0x4, R2 ;  /* 0x000000040f327825 */ /* 0x040fe200078e0202 */
[----:B------:R-:W5:Y:S03]  /*0320*/  LDG.E.128 R24, desc[UR4][R46.64] ;  /* 0x000000042e187981 */ /* 0x000f66000c1e1d00 */
[--C-:B-1----:R-:W-:Y:S01]  /*0330*/  IMAD.WIDE R40, R15, 0x4, R16.reuse ;  /* 0x000000040f287825 */ /* 0x102fe200078e0210 */
[----:B------:R-:W5:Y:S03]  /*0340*/  LDG.E.EL R3, desc[UR4][R52.64] ;  /* 0x0000000434037981 */ /* 0x000f66000c2e1900 */
[----:B------:R-:W-:Y:S01]  /*0350*/  IMAD.WIDE R42, R11, 0x4, R16 ;  /* 0x000000040b2a7825 */ /* 0x000fe200078e0210 */
[----:B------:R-:W5:Y:S04]  /*0360*/  LDG.E.EL R38, desc[UR4][R50.64] ;  /* 0x0000000432267981 */ /* 0x000f68000c2e1900 */
[----:B------:R-:W5:Y:S01]  /*0370*/  LDG.E.128 R16, desc[UR4][R46.64+0x800] ;  /* 0x000800042e107981 */ /* 0x000f62000c1e1d00 */
[----:B----4-:R-:W-:-:S02]  /*0380*/  IMAD.SHL.U32 R49, R10, 0x1000, RZ ;  /* 0x000010000a317824 */ /* 0x010fc400078e00ff */
[--C-:B0-----:R-:W-:Y:S01]  /*0390*/  IMAD.WIDE R44, R15, 0x4, R12.reuse ;  /* 0x000000040f2c7825 */ /* 0x101fe200078e020c */
[----:B------:R-:W5:Y:S03]  /*03a0*/  LDG.E.EL R9, desc[UR4][R42.64] ;  /* 0x000000042a097981 */ /* 0x000f66000c2e1900 */
[----:B------:R-:W-:Y:S01]  /*03b0*/  IMAD.WIDE R12, R11, 0x4, R12 ;  /* 0x000000040b0c7825 */ /* 0x000fe200078e020c */
[----:B------:R-:W-:Y:S01]  /*03c0*/  SHF.R.S32.HI R11, RZ, 0x1f, R49 ;  /* 0x0000001fff0b7819 */ /* 0x000fe20000011431 */
[----:B------:R-:W5:Y:S04]  /*03d0*/  LDG.E.EL R15, desc[UR4][R40.64] ;  /* 0x00000004280f7981 */ /* 0x000f68000c2e1900 */
[----:B------:R0:W5:Y:S04]  /*03e0*/  LDG.E.EL R2, desc[UR4][R12.64] ;  /* 0x000000040c027981 */ /* 0x000168000c2e1900 */
[----:B------:R1:W5:Y:S01]  /*03f0*/  LDG.E.EL R0, desc[UR4][R44.64] ;  /* 0x000000042c007981 */ /* 0x000362000c2e1900 */
[----:B0-----:R-:W-:-:S05]  /*0400*/  IMAD.SHL.U32 R13, R8, 0x1000, RZ ;  /* 0x00001000080d7824 */ /* 0x001fca00078e00ff */
[----:B------:R-:W-:Y:S02]  /*0410*/  SHF.R.S32.HI R43, RZ, 0x1f, R13 ;  /* 0x0000001fff2b7819 */ /* 0x000fe4000001140d */
[----:B--2---:R-:W-:-:S05]  /*0420*/  IADD3 R48, P0, R6, R49, RZ ;  /* 0x0000003106307210 */ /* 0x004fca0007f1e0ff */
[----:B------:R-:W-:Y:S01]  /*0430*/  IMAD.X R6, R7, 0x1, R11, P0 ;  /* 0x0000000107067824 */ /* 0x000fe200000e060b */
[----:B------:R-:W-:-:S04]  /*0440*/  IADD3 R51, P0, R4, R49, RZ ;  /* 0x0000003104337210 */ /* 0x000fc80007f1e0ff */
[----:B------:R-:W-:Y:S01]  /*0450*/  SHF.R.U32.HI R7, RZ, 0xb, R6 ;  /* 0x0000000bff077819 */ /* 0x000fe20000011606 */
[----:B------:R-:W-:Y:S01]  /*0460*/  IMAD.X R4, R5, 0x1, R11, P0 ;  /* 0x0000000105047824 */ /* 0x000fe200000e060b */
[----:B------:R-:W-:Y:S02]  /*0470*/  IADD3 R10, P0, R22, R49, RZ ;  /* 0x00000031160a7210 */ /* 0x000fe40007f1e0ff */
[----:B------:R-:W-:-:S03]  /*0480*/  LOP3.LUT R7, R7, 0x100000, RZ, 0xc0, !PT ;  /* 0x0010000007077812 */ /* 0x000fc600078ec0ff */
[----:B------:R-:W-:Y:S01]  /*0490*/  IMAD.X R5, R23, 0x1, R11, P0 ;  /* 0x0000000117057824 */ /* 0x000fe200000e060b */
[----:B------:R-:W-:Y:S02]  /*04a0*/  IADD3 R23, P1, R7, R48, RZ ;  /* 0x0000003007177210 */ /* 0x000fe40007f3e0ff */
[----:B------:R-:W-:Y:S02]  /*04b0*/  IADD3 R7, P2, R20, R49, RZ ;  /* 0x0000003114077210 */ /* 0x000fe40007f5e0ff */
[----:B------:R-:W-:-:S03]  /*04c0*/  IADD3 R40, P4, R30, R13, RZ ;  /* 0x0000000d1e287210 */ /* 0x000fc60007f9e0ff */
[----:B------:R-:W-:Y:S01]  /*04d0*/  IMAD.X R20, R21, 0x1, R11, P2 ;  /* 0x0000000115147824 */ /* 0x000fe200010e060b */
[----:B-1----:R-:W-:Y:S02]  /*04e0*/  IADD3 R45, P3, R28, R13, RZ ;  /* 0x0000000d1c2d7210 */ /* 0x002fe40007f7e0ff */
[----:B------:R-:W-:Y:S02]  /*04f0*/  SHF.R.U32.HI R12, RZ, 0xb, R5 ;  /* 0x0000000bff0c7819 */ /* 0x000fe40000011605 */
[----:B------:R-:W-:Y:S01]  /*0500*/  SHF.R.U32.HI R8, RZ, 0xb, R20 ;  /* 0x0000000bff087819 */ /* 0x000fe20000011614 */
[--C-:B------:R-:W-:Y:S01]  /*0510*/  IMAD.X R30, R31, 0x1, R43.reuse, P4 ;  /* 0x000000011f1e7824 */ /* 0x100fe200020e062b */
[----:B------:R-:W-:Y:S01]  /*0520*/  IADD3 R41, P5, R34, R13, RZ ;  /* 0x0000000d22297210 */ /* 0x000fe20007fbe0ff */
[----:B------:R-:W-:Y:S01]  /*0530*/  IMAD.X R44, R29, 0x1, R43, P3 ;  /* 0x000000011d2c7824 */ /* 0x000fe200018e062b */
[----:B------:R-:W-:Y:S02]  /*0540*/  LOP3.LUT R8, R8, 0x100000, RZ, 0xc0, !PT ;  /* 0x0010000008087812 */ /* 0x000fe400078ec0ff */
[----:B------:R-:W-:-:S02]  /*0550*/  IADD3 R34, P4, R32, R13, RZ ;  /* 0x0000000d20227210 */ /* 0x000fc40007f9e0ff */
[----:B------:R-:W-:Y:S01]  /*0560*/  LOP3.LUT R11, R12, 0x100000, RZ, 0xc0, !PT ;  /* 0x001000000c0b7812 */ /* 0x000fe200078ec0ff */
[--C-:B------:R-:W-:Y:S01]  /*0570*/  IMAD.X R42, R35, 0x1, R43.reuse, P5 ;  /* 0x00000001232a7824 */ /* 0x100fe200028e062b */
[----:B------:R-:W-:Y:S01]  /*0580*/  IADD3 R29, P3, R8, R7, RZ ;  /* 0x00000007081d7210 */ /* 0x000fe20007f7e0ff */
[----:B------:R-:W-:Y:S01]  /*0590*/  IMAD.X R43, R33, 0x1, R43, P4 ;  /* 0x00000001212b7824 */ /* 0x000fe200020e062b */
[----:B------:R-:W-:Y:S02]  /*05a0*/  SHF.R.U32.HI R22, RZ, 0xb, R4 ;  /* 0x0000000bff167819 */ /* 0x000fe40000011604 */
[----:B------:R-:W-:Y:S02]  /*05b0*/  IADD3 R28, P2, R11, R10, RZ ;  /* 0x0000000a0b1c7210 */ /* 0x000fe40007f5e0ff */
[----:B------:R-:W-:Y:S02]  /*05c0*/  SHF.R.U32.HI R7, RZ, 0xb, R30 ;  /* 0x0000000bff077819 */ /* 0x000fe4000001161e */
[----:B------:R-:W-:-:S02]  /*05d0*/  SHF.R.U32.HI R10, RZ, 0xb, R44 ;  /* 0x0000000bff0a7819 */ /* 0x000fc4000001162c */
[----:B------:R-:W-:Y:S02]  /*05e0*/  LOP3.LUT R22, R22, 0x100000, RZ, 0xc0, !PT ;  /* 0x0010000016167812 */ /* 0x000fe400078ec0ff */
[----:B------:R-:W-:Y:S02]  /*05f0*/  LOP3.LUT R7, R7, 0x100000, RZ, 0xc0, !PT ;  /* 0x0010000007077812 */ /* 0x000fe400078ec0ff */
[----:B------:R-:W-:Y:S02]  /*0600*/  SHF.R.U32.HI R8, RZ, 0xb, R42 ;  /* 0x0000000bff087819 */ /* 0x000fe4000001162a */
[----:B------:R-:W-:Y:S02]  /*0610*/  SHF.R.U32.HI R11, RZ, 0xb, R43 ;  /* 0x0000000bff0b7819 */ /* 0x000fe4000001162b */
[----:B------:R-:W-:Y:S02]  /*0620*/  LOP3.LUT R10, R10, 0x100000, RZ, 0xc0, !PT ;  /* 0x001000000a0a7812 */ /* 0x000fe400078ec0ff */
[----:B------:R-:W-:-:S02]  /*0630*/  IADD3 R22, P0, R22, R51, RZ ;  /* 0x0000003316167210 */ /* 0x000fc40007f1e0ff */
[----:B------:R-:W-:Y:S02]  /*0640*/  IADD3 R40, P6, R7, R40, RZ ;  /* 0x0000002807287210 */ /* 0x000fe40007fde0ff */
[----:B------:R-:W-:Y:S02]  /*0650*/  LOP3.LUT R8, R8, 0x100000, RZ, 0xc0, !PT ;  /* 0x0010000008087812 */ /* 0x000fe400078ec0ff */
[----:B------:R-:W-:Y:S02]  /*0660*/  LOP3.LUT R7, R11, 0x100000, RZ, 0xc0, !PT ;  /* 0x001000000b077812 */ /* 0x000fe400078ec0ff */
[----:B------:R-:W-:Y:S01]  /*0670*/  IADD3 R45, P5, R10, R45, RZ ;  /* 0x0000002d0a2d7210 */ /* 0x000fe20007fbe0ff */
[----:B------:R-:W-:Y:S01]  /*0680*/  IMAD.X R35, RZ, RZ, R6, P1 ;  /* 0x000000ffff237224 */ /* 0x000fe200008e0606 */
[----:B------:R-:W-:Y:S01]  /*0690*/  IADD3 R41, P4, R8, R41, RZ ;  /* 0x0000002908297210 */ /* 0x000fe20007f9e0ff */
[----:B------:R-:W-:Y:S01]  /*06a0*/  IMAD.X R33, RZ, RZ, R4, P0 ;  /* 0x000000ffff217224 */ /* 0x000fe200000e0604 */
[----:B------:R-:W-:Y:S01]  /*06b0*/  IADD3 R34, P1, R7, R34, RZ ;  /* 0x0000002207227210 */ /* 0x000fe20007f3e0ff */
[----:B------:R-:W-:Y:S01]  /*06c0*/  IMAD.X R31, RZ, RZ, R5, P2 ;  /* 0x000000ffff1f7224 */ /* 0x000fe200010e0605 */
[----:B------:R-:W-:Y:S01]  /*06d0*/  LOP3.LUT R5, R23, R40, RZ, 0xfc, !PT ;  /* 0x0000002817057212 */ /* 0x000fe200078efcff */
[----:B------:R-:W-:Y:S01]  /*06e0*/  IMAD.X R30, RZ, RZ, R30, P6 ;  /* 0x000000ffff1e7224 */ /* 0x000fe200030e061e */
[----:B------:R-:W-:Y:S01]  /*06f0*/  LOP3.LUT R4, R22, R45, RZ, 0xfc, !PT ;  /* 0x0000002d16047212 */ /* 0x000fe200078efcff */
[----:B------:R-:W-:Y:S01]  /*0700*/  IMAD.X R44, RZ, RZ, R44, P5 ;  /* 0x000000ffff2c7224 */ /* 0x000fe200028e062c */
[----:B------:R-:W-:Y:S01]  /*0710*/  LOP3.LUT R5, R5, R28, R41, 0xfe, !PT ;  /* 0x0000001c05057212 */ /* 0x000fe200078efe29 */
[----:B------:R-:W-:Y:S01]  /*0720*/  IMAD.X R32, RZ, RZ, R20, P3 ;  /* 0x000000ffff207224 */ /* 0x000fe200018e0614 */
[----:B------:R-:W-:Y:S01]  /*0730*/  LOP3.LUT R4, R4, R29, R34, 0xfe, !PT ;  /* 0x0000001d04047212 */ /* 0x000fe200078efe22 */
[----:B------:R-:W-:Y:S01]  /*0740*/  IMAD.X R42, RZ, RZ, R42, P4 ;  /* 0x000000ffff2a7224 */ /* 0x000fe200020e062a */
[----:B------:R-:W-:Y:S01]  /*0750*/  LOP3.LUT R6, R35, R30, RZ, 0xfc, !PT ;  /* 0x0000001e23067212 */ /* 0x000fe200078efcff */
[----:B------:R-:W-:Y:S01]  /*0760*/  IMAD.X R43, RZ, RZ, R43, P1 ;  /* 0x000000ffff2b7224 */ /* 0x000fe200008e062b */
[----:B------:R-:W-:-:S02]  /*0770*/  LOP3.LUT R7, R33, R44, RZ, 0xfc, !PT ;  /* 0x0000002c21077212 */ /* 0x000fc400078efcff */
[----:B------:R-:W-:Y:S02]  /*0780*/  LOP3.LUT R4, R4, R5, RZ, 0xfc, !PT ;  /* 0x0000000504047212 */ /* 0x000fe400078efcff */
[----:B------:R-:W-:Y:S02]  /*0790*/  LOP3.LUT R6, R6, R31, R42, 0xfe, !PT ;  /* 0x0000001f06067212 */ /* 0x000fe400078efe2a */
[----:B------:R-:W-:Y:S02]  /*07a0*/  LOP3.LUT R5, R7, R32, R43, 0xfe, !PT ;  /* 0x0000002007057212 */ /* 0x000fe400078efe2b */
[----:B------:R-:W-:Y:S02]  /*07b0*/  ISETP.GE.U32.AND P0, PT, R4, 0x100000, PT ;  /* 0x001000000400780c */ /* 0x000fe40003f06070 */
[----:B------:R-:W-:-:S04]  /*07c0*/  LOP3.LUT R4, R5, R6, RZ, 0xfc, !PT ;  /* 0x0000000605047212 */ /* 0x000fc800078efcff */
[----:B------:R-:W-:-:S13]  /*07d0*/  ISETP.GE.U32.AND.EX P0, PT, R4, RZ, PT, P0 ;  /* 0x000000ff0400720c */ /* 0x000fda0003f06100 */
[----:B------:R-:W-:Y:S05]  /*07e0*/  @!P0 BRA `(.L_x_0) ;  /* 0x0000000000408947 */ /* 0x000fea0003800000 */
[----:B------:R-:W-:Y:S01]  /*07f0*/  MOV R48, 0x0 ;  /* 0x0000000000307802 */ /* 0x000fe20000000f00 */
[----:B------:R-:W-:Y:S01]  /*0800*/  ULDC.64 UR6, c[0x4][0x18] ;  /* 0x0100060000067ab9 */ /* 0x000fe20000000a00 */
[----:B------:R-:W-:Y:S01]  /*0810*/  ULDC.64 UR8, c[0x4][0x8] ;  /* 0x0100020000087ab9 */ /* 0x000fe20000000a00 */
[----:B------:R-:W-:-:S07]  /*0820*/  IMAD.U32 R4, RZ, RZ, UR6 ;  /* 0x00000006ff047e24 */ /* 0x000fce000f8e00ff */
[----:B------:R-:W-:Y:S01]  /*0830*/  LEPC R20, `(.L_x_0) ;  /* 0x00000000b014794e */ /* 0x000fe20000000000 */
[----:B------:R-:W-:Y:S01]  /*0840*/  IMAD.U32 R5, RZ, RZ, UR7 ;  /* 0x00000007ff057e24 */ /* 0x000fe2000f8e00ff */
[----:B------:R-:W0:Y:S01]  /*0850*/  LDC.64 R48, c[0x4][R48] ;  /* 0x0100000030307b82 */ /* 0x000e220000000a00 */
[----:B------:R-:W-:Y:S01]  /*0860*/  ULDC.64 UR6, c[0x4][0x10] ;  /* 0x0100040000067ab9 */ /* 0x000fe20000000a00 */
[----:B------:R-:W-:Y:S02]  /*0870*/  IMAD.U32 R10, RZ, RZ, UR8 ;  /* 0x00000008ff0a7e24 */ /* 0x000fe4000f8e00ff */
[----:B------:R-:W-:Y:S02]  /*0880*/  IMAD.U32 R6, RZ, RZ, UR6 ;  /* 0x00000006ff067e24 */ /* 0x000fe4000f8e00ff */
[----:B------:R-:W-:Y:S02]  /*0890*/  IMAD.U32 R7, RZ, RZ, UR7 ;  /* 0x00000007ff077e24 */ /* 0x000fe4000f8e00ff */
[----:B------:R-:W-:-:S02]  /*08a0*/  IMAD.U32 R11, RZ, RZ, UR9 ;  /* 0x00000009ff0b7e24 */ /* 0x000fc4000f8e00ff */
[----:B------:R-:W-:Y:S02]  /*08b0*/  IMAD.MOV.U32 R8, RZ, RZ, 0x28 ;  /* 0x00000028ff087424 */ /* 0x000fe400078e00ff */
[----:B------:R-:W-:Y:S02]  /*08c0*/  IMAD.MOV.U32 R12, RZ, RZ, 0x1 ;  /* 0x00000001ff0c7424 */ /* 0x000fe400078e00ff */
[----:B------:R-:W-:-:S07]  /*08d0*/  IMAD.MOV.U32 R13, RZ, RZ, RZ ;  /* 0x000000ffff0d7224 */ /* 0x000fce00078e00ff */
[----:B0----5:R-:W-:Y:S05]  /*08e0*/  CALL.ABS.NOINC R48 ;  /* 0x0000000030007343 */ /* 0x021fea0003c00000 */
.L_x_0:
[----:B------:R-:W-:Y:S05]  /*08f0*/  WARPSYNC.ALL ;  /* 0x0000000000007948 */ /* 0x000fea0003800000 */
[----:B------:R-:W-:Y:S01]  /*0900*/  BAR.SYNC.DEFER_BLOCKING 0x0 ;  /* 0x0000000000007b1d */ /* 0x000fe20000010000 */
[----:B-----5:R-:W-:Y:S01]  /*0910*/  FADD R5, R3, 9.9999997473787516356e-06 ;  /* 0x3727c5ac03057421 */ /* 0x020fe20000000000 */
[----:B------:R-:W-:Y:S01]  /*0920*/  FADD R38, R38, 9.9999997473787516356e-06 ;  /* 0x3727c5ac26267421 */ /* 0x000fe20000000000 */
[--C-:B------:R-:W-:Y:S01]  /*0930*/  FADD R27, R27, R39.reuse ;  /* 0x000000271b1b7221 */ /* 0x100fe20000000000 */
[--C-:B------:R-:W-:Y:S01]  /*0940*/  FADD R26, R26, R39.reuse ;  /* 0x000000271a1a7221 */ /* 0x100fe20000000000 */
[--C-:B------:R-:W-:Y:S01]  /*0950*/  FADD R25, R25, R39.reuse ;  /* 0x0000002719197221 */ /* 0x100fe20000000000 */
[----:B------:R0:W1:Y:S01]  /*0960*/  MUFU.SQRT R6, R38 ;  /* 0x0000002600067308 */ /* 0x0000620000002000 */
[----:B------:R-:W-:Y:S01]  /*0970*/  FADD R24, R24, R39 ;  /* 0x0000002718187221 */ /* 0x000fe20000000000 */
[----:B------:R-:W2:Y:S01]  /*0980*/  S2R R4, SR_CgaCtaId ;  /* 0x0000000000047919 */ /* 0x000ea20000008800 */
[----:B------:R-:W-:Y:S01]  /*0990*/  ULDC.64 UR6, c[0x0][0x248] ;  /* 0x0000920000067ab9 */ /* 0x000fe20000000a00 */
[----:B------:R-:W-:Y:S01]  /*09a0*/  FADD R19, R19, R14 ;  /* 0x0000000e13137221 */ /* 0x000fe20000000000 */
[----:B------:R-:W-:Y:S01]  /*09b0*/  FADD R11, -R37, R24 ;  /* 0x00000018250b7221 */ /* 0x000fe20000000100 */
[----:B------:R-:W3:Y:S01]  /*09c0*/  S2R R3, SR_TID.X ;  /* 0x0000000000037919 */ /* 0x000ee20000002100 */
[----:B------:R-:W-:Y:S01]  /*09d0*/  LEA R7, P3, R22, UR6, 0x2 ;  /* 0x0000000616077c11 */ /* 0x000fe2000f8610ff */
[----:B------:R-:W4:Y:S01]  /*09e0*/  MUFU.SQRT R5, R5 ;  /* 0x0000000500057308 */ /* 0x000f220000002000 */
[--C-:B------:R-:W-:Y:S01]  /*09f0*/  FADD R18, R18, R14.reuse ;  /* 0x0000000e12127221 */ /* 0x100fe20000000000 */
[--C-:B------:R-:W-:Y:S01]  /*0a00*/  FADD R17, R17, R14.reuse ;  /* 0x0000000e11117221 */ /* 0x100fe20000000000 */
[----:B------:R-:W-:Y:S01]  /*0a10*/  FADD R16, R16, R14 ;  /* 0x0000000e10107221 */ /* 0x000fe20000000000 */
[----:B0-----:R-:W-:Y:S01]  /*0a20*/  LEA.HI.X R38, R22, UR7, R33, 0x2, P3 ;  /* 0x0000000716267c11 */ /* 0x001fe200098f1421 */
[C---:B------:R-:W-:Y:S01]  /*0a30*/  FADD R8, -R37.reuse, R26 ;  /* 0x0000001a25087221 */ /* 0x040fe20000000100 */
[----:B------:R-:W-:Y:S01]  /*0a40*/  FADD R13, -R36, R17 ;  /* 0x00000011240d7221 */ /* 0x000fe20000000100 */
[C---:B-1----:R-:W-:Y:S01]  /*0a50*/  FSETP.GT.AND P2, PT, R6.reuse, 8.50705917302346158658e+37, PT ;  /* 0x7e8000000600780b */ /* 0x042fe20003f44000 */
[C---:B------:R-:W-:Y:S01]  /*0a60*/  FADD R10, -R37.reuse, R25 ;  /* 0x00000019250a7221 */ /* 0x040fe20000000100 */
[----:B------:R-:W-:Y:S01]  /*0a70*/  FSETP.GEU.AND P0, PT, R6, 1.175494350822287508e-38, PT ;  /* 0x008000000600780b */ /* 0x000fe20003f0e000 */
[----:B------:R0:W-:Y:S01]  /*0a80*/  STG.E.128 desc[UR4][R46.64], R24 ;  /* 0x000000182e007986 */ /* 0x0001e2000c101d04 */
[----:B------:R-:W-:Y:S01]  /*0a90*/  FADD R37, -R37, R27 ;  /* 0x0000001b25257221 */ /* 0x000fe20000000100 */
[C---:B------:R-:W-:Y:S01]  /*0aa0*/  FADD R14, -R36.reuse, R16 ;  /* 0x00000010240e7221 */ /* 0x040fe20000000100 */
[C---:B------:R-:W-:Y:S01]  /*0ab0*/  FADD R12, -R36.reuse, R18 ;  /* 0x00000012240c7221 */ /* 0x040fe20000000100 */
[----:B------:R1:W-:Y:S01]  /*0ac0*/  STG.E.128 desc[UR4][R46.64+0x800], R16 ;  /* 0x000800102e007986 */ /* 0x0003e2000c101d04 */
[C---:B----4-:R-:W-:Y:S01]  /*0ad0*/  FSETP.GT.AND P1, PT, R5.reuse, 8.50705917302346158658e+37, PT ;  /* 0x7e8000000500780b */ /* 0x050fe20003f24000 */
[----:B------:R-:W-:Y:S01]  /*0ae0*/  FADD R36, -R36, R19 ;  /* 0x0000001324247221 */ /* 0x000fe20000000100 */
[----:B------:R-:W-:-:S02]  /*0af0*/  FSETP.GEU.AND P3, PT, R5, 1.175494350822287508e-38, PT ;  /* 0x008000000500780b */ /* 0x000fc40003f6e000 */
[----:B------:R-:W-:Y:S01]  /*0b00*/  LEA R22, P6, R45, UR6, 0x2 ;  /* 0x000000062d167c11 */ /* 0x000fe2000f8c10ff */
[----:B------:R-:W-:-:S03]  /*0b10*/  @P2 FMUL R6, R6, 0.25 ;  /* 0x3e80000006062820 */ /* 0x000fc60000400000 */
[----:B------:R-:W-:Y:S01]  /*0b20*/  LEA.HI.X R45, R45, UR7, R44, 0x2, P6 ;  /* 0x000000072d2d7c11 */ /* 0x000fe2000b0f142c */
[----:B------:R-:W-:Y:S01]  /*0b30*/  @!P0 FMUL R6, R6, 16777216 ;  /* 0x4b80000006068820 */ /* 0x000fe20000400000 */
[----:B0-----:R-:W-:-:S03]  /*0b40*/  LEA R24, P4, R23, UR6, 0x2 ;  /* 0x0000000617187c11 */ /* 0x001fc6000f8810ff */
[----:B------:R-:W-:Y:S01]  /*0b50*/  @P1 FMUL R5, R5, 0.25 ;  /* 0x3e80000005051820 */ /* 0x000fe20000400000 */
[----:B------:R-:W-:Y:S02]  /*0b60*/  LEA R25, P5, R28, UR6, 0x2 ;  /* 0x000000061c197c11 */ /* 0x000fe4000f8a10ff */
[----:B------:R-:W-:Y:S01]  /*0b70*/  LEA.HI.X R35, R23, UR7, R35, 0x2, P4 ;  /* 0x0000000717237c11 */ /* 0x000fe2000a0f1423 */
[----:B------:R-:W-:Y:S01]  /*0b80*/  @!P3 FMUL R5, R5, 16777216 ;  /* 0x4b8000000505b820 */ /* 0x000fe20000400000 */
[C---:B------:R-:W-:Y:S02]  /*0b90*/  LEA R26, P4, R29.reuse, UR6, 0x2 ;  /* 0x000000061d1a7c11 */ /* 0x040fe4000f8810ff */
[----:B-1----:R-:W-:Y:S02]  /*0ba0*/  MOV R17, 0x400 ;  /* 0x0000040000117802 */ /* 0x002fe40000000f00 */
[----:B------:R-:W-:Y:S02]  /*0bb0*/  LEA.HI.X R27, R29, UR7, R32, 0x2, P4 ;  /* 0x000000071d1b7c11 */ /* 0x000fe4000a0f1420 */
[----:B------:R-:W-:Y:S01]  /*0bc0*/  LEA R23, P4, R40, UR6, 0x2 ;  /* 0x0000000628177c11 */ /* 0x000fe2000f8810ff */
[----:B------:R0:W1:Y:S01]  /*0bd0*/  MUFU.RCP R29, R6 ;  /* 0x00000006001d7308 */ /* 0x0000620000001000 */
[----:B--2---:R-:W-:Y:S01]  /*0be0*/  PRMT R16, R4, 0x654, R17 ;  /* 0x0000065404107816 */ /* 0x004fe20000000011 */
[----:B---3--:R-:W-:Y:S01]  /*0bf0*/  IMAD.SHL.U32 R17, R3, 0x4, RZ ;  /* 0x0000000403117824 */ /* 0x008fe200078e00ff */
[----:B------:R-:W-:Y:S01]  /*0c00*/  LEA.HI.X R30, R40, UR7, R30, 0x2, P4 ;  /* 0x00000007281e7c11 */ /* 0x000fe2000a0f141e */
[----:B------:R-:W-:Y:S01]  /*0c10*/  IMAD.MOV.U32 R4, RZ, RZ, 0x3e800000 ;  /* 0x3e800000ff047424 */ /* 0x000fe200078e00ff */
[----:B------:R-:W-:-:S02]  /*0c20*/  LEA R20, P4, R34, UR6, 0x2 ;  /* 0x0000000622147c11 */ /* 0x000fc4000f8810ff */
[----:B------:R-:W-:Y:S02]  /*0c30*/  LOP3.LUT R17, R17, 0x1fc, RZ, 0xc0, !PT ;  /* 0x000001fc11117812 */ /* 0x000fe400078ec0ff */
[----:B------:R-:W-:Y:S01]  /*0c40*/  LEA.HI.X R21, R34, UR7, R43, 0x2, P4 ;  /* 0x0000000722157c11 */ /* 0x000fe2000a0f142b */
[----:B0-----:R-:W-:Y:S01]  /*0c50*/  IMAD.MOV.U32 R6, RZ, RZ, R24 ;  /* 0x000000ffff067224 */ /* 0x001fe200078e0018 */
[----:B------:R-:W-:Y:S01]  /*0c60*/  LEA.HI.X R28, R28, UR7, R31, 0x2, P5 ;  /* 0x000000071c1c7c11 */ /* 0x000fe2000a8f141f */
[----:B------:R-:W-:Y:S01]  /*0c70*/  IMAD R19, R17, 0x8, R16 ;  /* 0x0000000811137824 */ /* 0x000fe200078e0210 */
[C---:B------:R-:W-:Y:S01]  /*0c80*/  FSEL R32, R4.reuse, 1, P2 ;  /* 0x3f80000004207808 */ /* 0x040fe20001000000 */
[----:B------:R0:W2:Y:S01]  /*0c90*/  MUFU.RCP R31, R5 ;  /* 0x00000005001f7308 */ /* 0x0000a20000001000 */
[----:B------:R-:W-:Y:S01]  /*0ca0*/  FSEL R34, R4, 1, P1 ;  /* 0x3f80000004227808 */ /* 0x000fe20000800000 */
[----:B------:R-:W-:Y:S01]  /*0cb0*/  IMAD.MOV.U32 R4, RZ, RZ, R7 ;  /* 0x000000ffff047224 */ /* 0x000fe200078e0007 */
[----:B------:R-:W-:Y:S01]  /*0cc0*/  LEA R18, P5, R41, UR6, 0x2 ;  /* 0x0000000629127c11 */ /* 0x000fe2000f8a10ff */
[----:B------:R-:W-:-:S02]  /*0cd0*/  IMAD.MOV.U32 R7, RZ, RZ, R35 ;  /* 0x000000ffff077224 */ /* 0x000fc400078e0023 */
[----:B------:R-:W-:Y:S01]  /*0ce0*/  @!P0 FMUL R32, R32, 16777216 ;  /* 0x4b80000020208820 */ /* 0x000fe20000400000 */
[----:B------:R-:W-:Y:S01]  /*0cf0*/  @!P3 FMUL R34, R34, 16777216 ;  /* 0x4b8000002222b820 */ /* 0x000fe20000400000 */
[----:B------:R-:W-:Y:S01]  /*0d00*/  LEA.HI.X R41, R41, UR7, R42, 0x2, P5 ;  /* 0x0000000729297c11 */ /* 0x000fe2000a8f142a */
[----:B0-----:R-:W-:Y:S02]  /*0d10*/  IMAD.MOV.U32 R5, RZ, RZ, R38 ;  /* 0x000000ffff057224 */ /* 0x001fe400078e0026 */
[----:B-1----:R-:W-:-:S03]  /*0d20*/  FMUL R29, R29, R32 ;  /* 0x000000201d1d7220 */ /* 0x002fc60000400000 */
[----:B------:R0:W-:Y:S01]  /*0d30*/  STS.128 [R19], R4 ;  /* 0x0000000413007388 */ /* 0x0001e20000000c00 */
[----:B--2---:R-:W-:Y:S01]  /*0d40*/  FMUL R31, R31, R34 ;  /* 0x000000221f1f7220 */ /* 0x004fe20000400000 */
[C---:B------:R-:W-:Y:S01]  /*0d50*/  FMUL R10, R29.reuse, R10 ;  /* 0x0000000a1d0a7220 */ /* 0x040fe20000400000 */
[----:B------:R-:W-:-:S03]  /*0d60*/  FMUL R37, R29, R37 ;  /* 0x000000251d257220 */ /* 0x000fc60000400000 */
[C-C-:B------:R-:W-:Y:S01]  /*0d70*/  FFMA R24, R15.reuse, R10, R0.reuse ;  /* 0x0000000a0f187223 */ /* 0x140fe20000000000 */
[----:B------:R-:W-:-:S04]  /*0d80*/  FFMA R37, R15, R37, R0 ;  /* 0x000000250f257223 */ /* 0x000fc80000000000 */
[----:B------:R-:W-:Y:S02]  /*0d90*/  FSETP.GEU.AND P2, PT, R24, RZ, PT ;  /* 0x000000ff1800720b */ /* 0x000fe40003f4e000 */
[----:B------:R-:W-:Y:S01]  /*0da0*/  FSETP.GEU.AND P0, PT, R37, RZ, PT ;  /* 0x000000ff2500720b */ /* 0x000fe20003f0e000 */
[----:B0-----:R-:W-:Y:S01]  /*0db0*/  IMAD.MOV.U32 R4, RZ, RZ, R26 ;  /* 0x000000ffff047224 */ /* 0x001fe200078e001a */
[----:B------:R-:W-:Y:S01]  /*0dc0*/  LOP3.LUT R26, R3, 0x7f, RZ, 0xc0, !PT ;  /* 0x0000007f031a7812 */ /* 0x000fe200078ec0ff */
[----:B------:R-:W-:Y:S02]  /*0dd0*/  IMAD.MOV.U32 R5, RZ, RZ, R27 ;  /* 0x000000ffff057224 */ /* 0x000fe400078e001b */
[----:B------:R-:W-:Y:S02]  /*0de0*/  IMAD.MOV.U32 R6, RZ, RZ, R25 ;  /* 0x000000ffff067224 */ /* 0x000fe400078e0019 */
[----:B------:R-:W-:Y:S01]  /*0df0*/  FMUL R25, R29, R8 ;  /* 0x000000081d197220 */ /* 0x000fe20000400000 */
[----:B------:R-:W-:-:S02]  /*0e00*/  IMAD.MOV.U32 R7, RZ, RZ, R28 ;  /* 0x000000ffff077224 */ /* 0x000fc400078e001c */
[----:B------:R-:W-:Y:S01]  /*0e10*/  FMUL R29, R29, R11 ;  /* 0x0000000b1d1d7220 */ /* 0x000fe20000400000 */
[C---:B------:R-:W-:Y:S01]  /*0e20*/  FMUL R8, R31.reuse, R13 ;  /* 0x0000000d1f087220 */ /* 0x040fe20000400000 */
[C---:B------:R-:W-:Y:S01]  /*0e30*/  FMUL R11, R31.reuse, R36 ;  /* 0x000000241f0b7220 */ /* 0x040fe20000400000 */
[----:B------:R-:W-:Y:S01]  /*0e40*/  FMUL R13, R31, R12 ;  /* 0x0000000c1f0d7220 */ /* 0x000fe20000400000 */
[----:B------:R0:W-:Y:S01]  /*0e50*/  STS.128 [R19+0x10], R4 ;  /* 0x0000100413007388 */ /* 0x0001e20000000c00 */
[C-C-:B------:R-:W-:Y:S01]  /*0e60*/  FFMA R29, R15.reuse, R29, R0.reuse ;  /* 0x0000001d0f1d7223 */ /* 0x140fe20000000000 */
[----:B------:R-:W-:Y:S01]  /*0e70*/  FFMA R25, R15, R25, R0 ;  /* 0x000000190f197223 */ /* 0x000fe20000000000 */
[----:B------:R-:W-:Y:S01]  /*0e80*/  FMUL R31, R31, R14 ;  /* 0x0000000e1f1f7220 */ /* 0x000fe20000400000 */
[C---:B------:R-:W-:Y:S02]  /*0e90*/  IMAD R15, R26.reuse, 0x8, R16 ;  /* 0x000000081a0f7824 */ /* 0x040fe400078e0210 */
[C-C-:B------:R-:W-:Y:S01]  /*0ea0*/  FFMA R14, R9.reuse, R8, R2.reuse ;  /* 0x00000008090e7223 */ /* 0x140fe20000000002 */
[C-C-:B------:R-:W-:Y:S01]  /*0eb0*/  FFMA R16, R9.reuse, R13, R2.reuse ;  /* 0x0000000d09107223 */ /* 0x140fe20000000002 */
[----:B------:R-:W-:Y:S01]  /*0ec0*/  BAR.SYNC.DEFER_BLOCKING 0x0 ;  /* 0x0000000000007b1d */ /* 0x000fe20000010000 */
[C-C-:B------:R-:W-:Y:S01]  /*0ed0*/  FFMA R0, R9.reuse, R31, R2.reuse ;  /* 0x0000001f09007223 */ /* 0x140fe20000000002 */
[----:B------:R-:W-:Y:S01]  /*0ee0*/  FFMA R28, R9, R11, R2 ;  /* 0x0000000b091c7223 */ /* 0x000fe20000000002 */
[----:B------:R-:W-:Y:S01]  /*0ef0*/  FSETP.GEU.AND P1, PT, R25, RZ, PT ;  /* 0x000000ff1900720b */ /* 0x000fe20003f2e000 */
[----:B------:R-:W-:Y:S01]  /*0f00*/  IMAD R31, R26, -0x4, R15 ;  /* 0xfffffffc1a1f7824 */ /* 0x000fe200078e020f */
[----:B------:R-:W-:Y:S01]  /*0f10*/  FSETP.GEU.AND P3, PT, R29, RZ, PT ;  /* 0x000000ff1d00720b */ /* 0x000fe20003f6e000 */
[----:B0-----:R-:W-:-:S02]  /*0f20*/  IMAD.MOV.U32 R4, RZ, RZ, R22 ;  /* 0x000000ffff047224 */ /* 0x001fc400078e0016 */
[----:B------:R-:W-:Y:S02]  /*0f30*/  IMAD.MOV.U32 R6, RZ, RZ, R23 ;  /* 0x000000ffff067224 */ /* 0x000fe400078e0017 */
[----:B------:R-:W-:Y:S02]  /*0f40*/  IMAD.MOV.U32 R5, RZ, RZ, R45 ;  /* 0x000000ffff057224 */ /* 0x000fe400078e002d */
[----:B------:R-:W-:Y:S02]  /*0f50*/  IMAD.MOV.U32 R7, RZ, RZ, R30 ;  /* 0x000000ffff077224 */ /* 0x000fe400078e001e */
[----:B------:R-:W-:Y:S02]  /*0f60*/  IMAD.MOV.U32 R22, RZ, RZ, R18 ;  /* 0x000000ffff167224 */ /* 0x000fe400078e0012 */
[----:B------:R-:W-:Y:S02]  /*0f70*/  IMAD.MOV.U32 R23, RZ, RZ, R41 ;  /* 0x000000ffff177224 */ /* 0x000fe400078e0029 */
[----:B------:R-:W-:Y:S01]  /*0f80*/  IMAD R30, R17, -0x4, R19 ;  /* 0xfffffffc111e7824 */ /* 0x000fe200078e0213 */
[----:B------:R-:W-:Y:S04]  /*0f90*/  LDS.64 R2, [R15] ;  /* 0x000000000f027984 */ /* 0x000fe80000000a00 */
[----:B------:R-:W-:Y:S04]  /*0fa0*/  LDS.64 R8, [R15+0x400] ;  /* 0x000400000f087984 */ /* 0x000fe80000000a00 */
[----:B------:R-:W-:Y:S04]  /*0fb0*/  LDS.64 R10, [R15+0x800] ;  /* 0x000800000f0a7984 */ /* 0x000fe80000000a00 */
[----:B------:R-:W-:Y:S01]  /*0fc0*/  LDS.64 R12, [R15+0xc00] ;  /* 0x000c00000f0c7984 */ /* 0x000fe20000000a00 */
[----:B------:R-:W-:Y:S06]  /*0fd0*/  BAR.SYNC.DEFER_BLOCKING 0x0 ;  /* 0x0000000000007b1d */ /* 0x000fec0000010000 */
[----:B------:R0:W-:Y:S04]  /*0fe0*/  STS.128 [R19], R4 ;  /* 0x0000000413007388 */ /* 0x0001e80000000c00 */
[----:B------:R1:W-:Y:S01]  /*0ff0*/  STS.128 [R19+0x10], R20 ;  /* 0x0000101413007388 */ /* 0x0003e20000000c00 */
[----:B------:R-:W-:Y:S01]  /*1000*/  BAR.SYNC.DEFER_BLOCKING 0x0 ;  /* 0x0000000000007b1d */ /* 0x000fe20000010000 */
[----:B0-----:R-:W-:-:S02]  /*1010*/  SEL R6, R25, RZ, P1 ;  /* 0x000000ff19067207 */ /* 0x001fc40000800000 */
[----:B------:R-:W-:Y:S02]  /*1020*/  SEL R5, R24, RZ, P2 ;  /* 0x000000ff18057207 */ /* 0x000fe40001000000 */
[----:B------:R-:W-:Y:S02]  /*1030*/  SEL R7, R37, RZ, P0 ;  /* 0x000000ff25077207 */ /* 0x000fe40000000000 */
[----:B------:R-:W-:Y:S02]  /*1040*/  SEL R4, R29, RZ, P3 ;  /* 0x000000ff1d047207 */ /* 0x000fe40001800000 */
[----:B------:R-:W-:Y:S02]  /*1050*/  FSETP.GEU.AND P1, PT, R16, RZ, PT ;  /* 0x000000ff1000720b */ /* 0x000fe40003f2e000 */
[----:B------:R-:W-:Y:S02]  /*1060*/  FSETP.GEU.AND P0, PT, R28, RZ, PT ;  /* 0x000000ff1c00720b */ /* 0x000fe40003f0e000 */
[----:B------:R-:W-:-:S02]  /*1070*/  FSETP.GEU.AND P2, PT, R14, RZ, PT ;  /* 0x000000ff0e00720b */ /* 0x000fc40003f4e000 */
[----:B------:R-:W-:Y:S01]  /*1080*/  FSETP.GEU.AND P3, PT, R0, RZ, PT ;  /* 0x000000ff0000720b */ /* 0x000fe20003f6e000 */
[----:B------:R-:W-:Y:S01]  /*1090*/  LDS.64 R24, [R15] ;  /* 0x000000000f187984 */ /* 0x000fe20000000a00 */
[----:B------:R-:W-:Y:S02]  /*10a0*/  SEL R18, R16, RZ, P1 ;  /* 0x000000ff10127207 */ /* 0x000fe40000800000 */
[----:B-1----:R-:W-:Y:S01]  /*10b0*/  SEL R19, R28, RZ, P0 ;  /* 0x000000ff1c137207 */ /* 0x002fe20000000000 */
[----:B------:R-:W-:Y:S01]  /*10c0*/  LDS.64 R22, [R15+0x400] ;  /* 0x000400000f167984 */ /* 0x000fe20000000a00 */
[----:B------:R-:W-:Y:S02]  /*10d0*/  SEL R17, R14, RZ, P2 ;  /* 0x000000ff0e117207 */ /* 0x000fe40001000000 */
[----:B------:R-:W-:Y:S01]  /*10e0*/  SEL R16, R0, RZ, P3 ;  /* 0x000000ff00107207 */ /* 0x000fe20001800000 */
[----:B------:R-:W-:Y:S04]  /*10f0*/  LDS.64 R20, [R15+0x800] ;  /* 0x000800000f147984 */ /* 0x000fe80000000a00 */
[----:B------:R-:W-:Y:S01]  /*1100*/  LDS.64 R26, [R15+0xc00] ;  /* 0x000c00000f1a7984 */ /* 0x000fe20000000a00 */
[----:B------:R-:W-:Y:S06]  /*1110*/  BAR.SYNC.DEFER_BLOCKING 0x0 ;  /* 0x0000000000007b1d */ /* 0x000fec0000010000 */
[----:B------:R-:W-:Y:S02]  /*1120*/  STS.128 [R30], R4 ;  /* 0x000000041e007388 */ /* 0x000fe40000000c00 */
[----:B------:R-:W-:Y:S06]  /*1130*/  BAR.SYNC.DEFER_BLOCKING 0x0 ;  /* 0x0000000000007b1d */ /* 0x000fec0000010000 */
[----:B------:R-:W0:Y:S04]  /*1140*/  LDS R15, [R31] ;  /* 0x000000001f0f7984 */ /* 0x000e280000000800 */
[----:B------:R-:W1:Y:S04]  /*1150*/  LDS R5, [R31+0x200] ;  /* 0x000200001f057984 */ /* 0x000e680000000800 */
[----:B------:R-:W2:Y:S04]  /*1160*/  LDS R7, [R31+0x400] ;  /* 0x000400001f077984 */ /* 0x000ea80000000800 */
[----:B------:R-:W3:Y:S01]  /*1170*/  LDS R29, [R31+0x600] ;  /* 0x000600001f1d7984 */ /* 0x000ee20000000800 */
[----:B------:R-:W-:Y:S06]  /*1180*/  BAR.SYNC.DEFER_BLOCKING 0x0 ;  /* 0x0000000000007b1d */ /* 0x000fec0000010000 */
[----:B------:R-:W-:Y:S02]  /*1190*/  STS.128 [R30], R16 ;  /* 0x000000101e007388 */ /* 0x000fe40000000c00 */
[----:B------:R-:W-:Y:S06]  /*11a0*/  BAR.SYNC.DEFER_BLOCKING 0x0 ;  /* 0x0000000000007b1d */ /* 0x000fec0000010000 */
[----:B------:R-:W4:Y:S04]  /*11b0*/  LDS R33, [R31] ;  /* 0x000000001f217984 */ /* 0x000f280000000800 */
[----:B------:R-:W5:Y:S04]  /*11c0*/  LDS R35, [R31+0x200] ;  /* 0x000200001f237984 */ /* 0x000f680000000800 */
[----:B------:R-:W5:Y:S04]  /*11d0*/  LDS R37, [R31+0x400] ;  /* 0x000400001f257984 */ /* 0x000f680000000800 */
[----:B------:R-:W5:Y:S04]  /*11e0*/  LDS R39, [R31+0x600] ;  /* 0x000600001f277984 */ /* 0x000f680000000800 */
[----:B0-----:R-:W-:Y:S04]  /*11f0*/  STG.E desc[UR4][R2.64], R15 ;  /* 0x0000000f02007986 */ /* 0x001fe8000c101904 */
[----:B-1----:R-:W-:Y:S04]  /*1200*/  STG.E desc[UR4][R8.64], R5 ;  /* 0x0000000508007986 */ /* 0x002fe8000c101904 */
[----:B--2---:R-:W-:Y:S04]  /*1210*/  STG.E desc[UR4][R10.64], R7 ;  /* 0x000000070a007986 */ /* 0x004fe8000c101904 */
[----:B---3--:R-:W-:Y:S04]  /*1220*/  STG.E desc[UR4][R12.64], R29 ;  /* 0x0000001d0c007986 */ /* 0x008fe8000c101904 */
[----:B----4-:R-:W-:Y:S04]  /*1230*/  STG.E desc[UR4][R24.64], R33 ;  /* 0x0000002118007986 */ /* 0x010fe8000c101904 */
[----:B-----5:R-:W-:Y:S04]  /*1240*/  STG.E desc[UR4][R22.64], R35 ;  /* 0x0000002316007986 */ /* 0x020fe8000c101904 */
[----:B------:R-:W-:Y:S04]  /*1250*/  STG.E desc[UR4][R20.64], R37 ;  /* 0x0000002514007986 */ /* 0x000fe8000c101904 */
[----:B------:R-:W-:Y:S01]  /*1260*/  STG.E desc[UR4][R26.64], R39 ;  /* 0x000000271a007986 */ /* 0x000fe2000c101904 */
[----:B------:R-:W-:Y:S05]  /*1270*/  EXIT ;  /* 0x000000000000794d */ /* 0x000fea0003800000 */
.L_x_1:
[----:B------:R-:W-:-:S00]  /*1280*/  BRA `(.L_x_1) ;  /* 0xfffffffc00fc7947 */ /* 0x000fc0000383ffff */
[----:B------:R-:W-:-:S00]  /*1290*/  NOP ;  /* 0x0000000000007918 */ /* 0x000fc00000000000 */
        /* <DEDUP_REMOVED lines=14> */
.L_x_2:


//--------------------- .nv.global.init           --------------------------
	.section	.nv.global.init,"aw",@progbits
.nv.global.init:
	.type		assertFunc_0,@object
	.size		assertFunc_0,(_$_str - assertFunc_0)
assertFunc_0:
        /*0000*/ 	.byte	0x75, 0x6e, 0x6b, 0x6e, 0x6f, 0x77, 0x6e, 0x00
	.type		_$_str,@object
	.size		_$_str,(_$_str_$_2 - _$_str)
_$_str:
        /*0008*/ 	.byte	0x5f, 0x5f, 0x43, 0x55, 0x44, 0x41, 0x5f, 0x46, 0x54, 0x5a, 0x00
	.type		_$_str_$_2,@object
	.size		_$_str_$_2,(assertMessage_0 - _$_str_$_2)
_$_str_$_2:
        /*0013*/ 	.byte	0x5f, 0x5f, 0x43, 0x55, 0x44, 0x41, 0x5f, 0x50, 0x52, 0x45, 0x43, 0x5f, 0x53, 0x51, 0x52, 0x54
        /*0023*/ 	.byte	0x00
	.type		assertMessage_0,@object
	.size		assertMessage_0,(assertFile_0 - assertMessage_0)
assertMessage_0:
        /*0024*/ 	.byte	0x69, 0x6e, 0x64, 0x65, 0x78, 0x20, 0x6f, 0x75, 0x74, 0x20, 0x6f, 0x66, 0x20, 0x62, 0x6f, 0x75
        /*0034*/ 	.byte	0x6e, 0x64, 0x73, 0x3a, 0x20, 0x30, 0x20, 0x3c, 0x3d, 0x20, 0x74, 0x6d, 0x70, 0x39, 0x20, 0x3c
        /*0044*/ 	.byte	0x20, 0x31, 0x30, 0x34, 0x38, 0x35, 0x37, 0x36, 0x00
	.type		assertFile_0,@object
	.size		assertFile_0,(.L_1 - assertFile_0)
assertFile_0:
        /*004d*/ 	.byte	0x69, 0x6e, 0x64, 0x75, 0x63, 0x74, 0x6f, 0x72, 0x5f, 0x63, 0x61, 0x63, 0x68, 0x65, 0x2f, 0x75
        /*005d*/ 	.byte	0x79, 0x2f, 0x63, 0x75, 0x79, 0x64, 0x71, 0x72, 0x6b, 0x6e, 0x63, 0x63, 0x37, 0x73, 0x75, 0x6c
        /*006d*/ 	.byte	0x71, 0x67, 0x76, 0x69, 0x78, 0x34, 0x7a, 0x73, 0x6c, 0x75, 0x69, 0x77, 0x65, 0x35, 0x61, 0x72
        /*007d*/ 	.byte	0x7a, 0x6e, 0x75, 0x75, 0x33, 0x6f, 0x34, 0x6c, 0x62, 0x6d, 0x66, 0x72, 0x33, 0x35, 0x6e, 0x6a
        /*008d*/ 	.byte	0x76, 0x76, 0x78, 0x63, 0x73, 0x70, 0x2e, 0x70, 0x79, 0x00
.L_1:


//--------------------- .nv.shared.triton_poi_fused_convolution_max_unpool2d_20 --------------------------
	.section	.nv.shared.triton_poi_fused_convolution_max_unpool2d_20,"aw",@nobits
	.sectionflags	@""
	.align	16
	.zero		1024


//--------------------- .nv.constant0.triton_poi_fused_convolution_max_unpool2d_20 --------------------------
	.section	.nv.constant0.triton_poi_fused_convolution_max_unpool2d_20,"a",@progbits
	.sectionflags	@""
	.align	4
.nv.constant0.triton_poi_fused_convolution_max_unpool2d_20:
	.zero		596


//--------------------- SYMBOLS --------------------------

	.type		__assertfail,@function
